	.headerflags	@"EF_CUDA_TEXMODE_UNIFIED EF_CUDA_64BIT_ADDRESS EF_CUDA_ACCELERATORS EF_CUDA_SM90 EF_CUDA_VIRTUAL_SM(EF_CUDA_SM90)"
	.elftype	@"ET_EXEC"


//--------------------- .nv.info                  --------------------------
	.section	.nv.info,"",@"SHT_CUDA_INFO"
	.align	4


	//----- nvinfo : EIATTR_REGCOUNT
	.align		4
        /*0000*/ 	.byte	0x04, 0x2f
        /*0002*/ 	.short	(.L_3 - .L_2)
	.align		4
.L_2:
        /*0004*/ 	.word	index@(triton_poi_fused__native_batch_norm_legit_no_training_convolution_9)
        /*0008*/ 	.word	0x00000017


	//----- nvinfo : EIATTR_MIN_STACK_SIZE
	.align		4
.L_3:
        /*000c*/ 	.byte	0x04, 0x12
        /*000e*/ 	.short	(.L_5 - .L_4)
	.align		4
.L_4:
        /*0010*/ 	.word	index@(triton_poi_fused__native_batch_norm_legit_no_training_convolution_9)
        /*0014*/ 	.word	0x00000000


	//----- nvinfo : EIATTR_FRAME_SIZE
	.align		4
.L_5:
        /*0018*/ 	.byte	0x04, 0x11
        /*001a*/ 	.short	(.L_7 - .L_6)
	.align		4
.L_6:
        /*001c*/ 	.word	index@(triton_poi_fused__native_batch_norm_legit_no_training_convolution_9)
        /*0020*/ 	.word	0x00000000


	//----- nvinfo : EIATTR_MIN_STACK_SIZE
	.align		4
.L_7:
        /*0024*/ 	.byte	0x04, 0x12
        /*0026*/ 	.short	(.L_9 - .L_8)
	.align		4
.L_8:
        /*0028*/ 	.word	index@(triton_poi_fused__native_batch_norm_legit_no_training_convolution_9)
        /*002c*/ 	.word	0x00000000
.L_9:


//--------------------- .nv.info.triton_poi_fused__native_batch_norm_legit_no_training_convolution_9 --------------------------
	.section	.nv.info.triton_poi_fused__native_batch_norm_legit_no_training_convolution_9,"",@"SHT_CUDA_INFO"
	.sectionflags	@""
	.align	4


	//----- nvinfo : EIATTR_CUDA_API_VERSION
	.align		4
        /*0000*/ 	.byte	0x04, 0x37
        /*0002*/ 	.short	(.L_11 - .L_10)
.L_10:
        /*0004*/ 	.word	0x0000007c


	//----- nvinfo : EIATTR_KPARAM_INFO
	.align		4
.L_11:
        /*0008*/ 	.byte	0x04, 0x17
        /*000a*/ 	.short	(.L_13 - .L_12)
.L_12:
        /*000c*/ 	.word	0x00000000
        /*0010*/ 	.short	0x0007
        /*0012*/ 	.short	0x0038
        /*0014*/ 	.byte	0x00, 0xf0, 0x11, 0x00


	//----- nvinfo : EIATTR_KPARAM_INFO
	.align		4
.L_13:
        /*0018*/ 	.byte	0x04, 0x17
        /*001a*/ 	.short	(.L_15 - .L_14)
.L_14:
        /*001c*/ 	.word	0x00000000
        /*0020*/ 	.short	0x0006
        /*0022*/ 	.short	0x0030
        /*0024*/ 	.byte	0x00, 0xf4, 0x21, 0x00


	//----- nvinfo : EIATTR_KPARAM_INFO
	.align		4
.L_15:
        /*0028*/ 	.byte	0x04, 0x17
        /*002a*/ 	.short	(.L_17 - .L_16)
.L_16:
        /*002c*/ 	.word	0x00000000
        /*0030*/ 	.short	0x0005
        /*0032*/ 	.short	0x0028
        /*0034*/ 	.byte	0x00, 0xf4, 0x21, 0x00


	//----- nvinfo : EIATTR_KPARAM_INFO
	.align		4
.L_17:
        /*0038*/ 	.byte	0x04, 0x17
        /*003a*/ 	.short	(.L_19 - .L_18)
.L_18:
        /*003c*/ 	.word	0x00000000
        /*0040*/ 	.short	0x0004
        /*0042*/ 	.short	0x0020
        /*0044*/ 	.byte	0x00, 0xf4, 0x21, 0x00


	//----- nvinfo : EIATTR_KPARAM_INFO
	.align		4
.L_19:
        /*0048*/ 	.byte	0x04, 0x17
        /*004a*/ 	.short	(.L_21 - .L_20)
.L_20:
        /*004c*/ 	.word	0x00000000
        /*0050*/ 	.short	0x0003
        /*0052*/ 	.short	0x0018
        /*0054*/ 	.byte	0x00, 0xf4, 0x21, 0x00


	//----- nvinfo : EIATTR_KPARAM_INFO
	.align		4
.L_21:
        /*0058*/ 	.byte	0x04, 0x17
        /*005a*/ 	.short	(.L_23 - .L_22)
.L_22:
        /*005c*/ 	.word	0x00000000
        /*0060*/ 	.short	0x0002
        /*0062*/ 	.short	0x0010
        /*0064*/ 	.byte	0x00, 0xf4, 0x21, 0x00


	//----- nvinfo : EIATTR_KPARAM_INFO
	.align		4
.L_23:
        /*0068*/ 	.byte	0x04, 0x17
        /*006a*/ 	.short	(.L_25 - .L_24)
.L_24:
        /*006c*/ 	.word	0x00000000
        /*0070*/ 	.short	0x0001
        /*0072*/ 	.short	0x0008
        /*0074*/ 	.byte	0x00, 0xf4, 0x21, 0x00


	//----- nvinfo : EIATTR_KPARAM_INFO
	.align		4
.L_25:
        /*0078*/ 	.byte	0x04, 0x17
        /*007a*/ 	.short	(.L_27 - .L_26)
.L_26:
        /*007c*/ 	.word	0x00000000
        /*0080*/ 	.short	0x0000
        /*0082*/ 	.short	0x0000
        /*0084*/ 	.byte	0x00, 0xf4, 0x21, 0x00


	//----- nvinfo : EIATTR_SPARSE_MMA_MASK
	.align		4
.L_27:
        /*0088*/ 	.byte	0x03, 0x50
        /*008a*/ 	.short	0x0000


	//----- nvinfo : EIATTR_MAXREG_COUNT
	.align		4
        /*008c*/ 	.byte	0x03, 0x1b
        /*008e*/ 	.short	0x00ff


	//----- nvinfo : EIATTR_EXIT_INSTR_OFFSETS
	.align		4
        /*0090*/ 	.byte	0x04, 0x1c
        /*0092*/ 	.short	(.L_29 - .L_28)


	//   ....[0]....
.L_28:
        /*0094*/ 	.word	0x00000360


	//   ....[1]....
        /*0098*/ 	.word	0x00000380


	//----- nvinfo : EIATTR_REQNTID
	.align		4
.L_29:
        /*009c*/ 	.byte	0x04, 0x10
        /*009e*/ 	.short	(.L_31 - .L_30)
.L_30:
        /*00a0*/ 	.word	0x00000080
        /*00a4*/ 	.word	0x00000001
        /*00a8*/ 	.word	0x00000001


	//----- nvinfo : EIATTR_CBANK_PARAM_SIZE
	.align		4
.L_31:
        /*00ac*/ 	.byte	0x03, 0x19
        /*00ae*/ 	.short	0x003c


	//----- nvinfo : EIATTR_PARAM_CBANK
	.align		4
        /*00b0*/ 	.byte	0x04, 0x0a
        /*00b2*/ 	.short	(.L_33 - .L_32)
	.align		4
.L_32:
        /*00b4*/ 	.word	index@(.nv.constant0.triton_poi_fused__native_batch_norm_legit_no_training_convolution_9)
        /*00b8*/ 	.short	0x0210
        /*00ba*/ 	.short	0x003c


	//----- nvinfo : EIATTR_SW_WAR
	.align		4
.L_33:
        /*00bc*/ 	.byte	0x04, 0x36
        /*00be*/ 	.short	(.L_35 - .L_34)
.L_34:
        /*00c0*/ 	.word	0x00000008
.L_35:


//--------------------- .nv.callgraph             --------------------------
	.section	.nv.callgraph,"",@"SHT_CUDA_CALLGRAPH"
	.align	4
	.sectionentsize	8
	.align		4
        /*0000*/ 	.word	0x00000000
	.align		4
        /*0004*/ 	.word	0xffffffff
	.align		4
        /*0008*/ 	.word	0x00000000
	.align		4
        /*000c*/ 	.word	0xfffffffe
	.align		4
        /*0010*/ 	.word	0x00000000
	.align		4
        /*0014*/ 	.word	0xfffffffd
	.align		4
        /*0018*/ 	.word	0x00000000
	.align		4
        /*001c*/ 	.word	0xfffffffc


//--------------------- .nv.constant4             --------------------------
	.section	.nv.constant4,"a",@progbits
	.align	8
	.align		8
.nv.constant4:
        /*0000*/ 	.dword	_$_str
	.align		8
        /*0008*/ 	.dword	_$_str_$_2


//--------------------- .text.triton_poi_fused__native_batch_norm_legit_no_training_convolution_9 --------------------------
	.section	.text.triton_poi_fused__native_batch_norm_legit_no_training_convolution_9,"ax",@progbits
	.align	128
        .global         triton_poi_fused__native_batch_norm_legit_no_training_convolution_9
        .type           triton_poi_fused__native_batch_norm_legit_no_training_convolution_9,@function
        .size           triton_poi_fused__native_batch_norm_legit_no_training_convolution_9,(.L_x_1 - triton_poi_fused__native_batch_norm_legit_no_training_convolution_9)
        .other          triton_poi_fused__native_batch_norm_legit_no_training_convolution_9,@"STO_CUDA_ENTRY STV_DEFAULT"
triton_poi_fused__native_batch_norm_legit_no_training_convolution_9:
.text.triton_poi_fused__native_batch_norm_legit_no_training_convolution_9:
[----:B------:R-:W0:Y:S01]  /*0000*/  LDC R1, c[0x0][0x28] ;  /* 0x00000a00ff017b82 */ /* 0x000e220000000800 */
[----:B------:R-:W1:Y:S07]  /*0010*/  S2R R0, SR_TID.X ;  /* 0x0000000000007919 */ /* 0x000e6e0000002100 */
[----:B------:R-:W2:Y:S01]  /*0020*/  LDC.64 R12, c[0x0][0x228] ;  /* 0x00008a00ff0c7b82 */ /* 0x000ea20000000a00 */
[----:B------:R-:W-:Y:S01]  /*0030*/  ULDC.64 UR4, c[0x0][0x208] ;  /* 0x0000820000047ab9 */ /* 0x000fe20000000a00 */
[----:B------:R-:W3:Y:S06]  /*0040*/  S2R R3, SR_CTAID.X ;  /* 0x0000000000037919 */ /* 0x000eec0000002500 */
[----:B------:R-:W4:Y:S08]  /*0050*/  LDC.64 R10, c[0x0][0x218] ;  /* 0x00008600ff0a7b82 */ /* 0x000f300000000a00 */
[----:B------:R-:W5:Y:S08]  /*0060*/  LDC.64 R14, c[0x0][0x220] ;  /* 0x00008800ff0e7b82 */ /* 0x000f700000000a00 */
[----:B------:R-:W4:Y:S01]  /*0070*/  LDC.64 R16, c[0x0][0x230] ;  /* 0x00008c00ff107b82 */ /* 0x000f220000000a00 */
[----:B-1----:R-:W-:-:S07]  /*0080*/  LOP3.LUT R0, R0, 0x7f, RZ, 0xc0, !PT ;  /* 0x0000007f00007812 */ /* 0x002fce00078ec0ff */
[----:B------:R-:W1:Y:S01]  /*0090*/  LDC.64 R6, c[0x0][0x238] ;  /* 0x00008e00ff067b82 */ /* 0x000e620000000a00 */
[----:B---3--:R-:W-:Y:S02]  /*00a0*/  SHF.R.S32.HI R2, RZ, 0x18, R3 ;  /* 0x00000018ff027819 */ /* 0x008fe40000011403 */
[----:B------:R-:W-:Y:S02]  /*00b0*/  LEA R0, R3, R0, 0x7 ;  /* 0x0000000003007211 */ /* 0x000fe400078e38ff */
[----:B------:R-:W-:Y:S02]  /*00c0*/  SGXT R3, R2, 0x1 ;  /* 0x000000010203781a */ /* 0x000fe40000000200 */
[----:B------:R-:W-:Y:S02]  /*00d0*/  ISETP.GE.AND P2, PT, R0, 0xc00, PT ;  /* 0x00000c000000780c */ /* 0x000fe40003f46270 */
[----:B------:R-:W-:-:S04]  /*00e0*/  LEA.HI R3, R3, R0, RZ, 0x4 ;  /* 0x0000000003037211 */ /* 0x000fc800078f20ff */
[----:B------:R-:W-:-:S05]  /*00f0*/  SHF.R.S32.HI R3, RZ, 0x4, R3 ;  /* 0x00000004ff037819 */ /* 0x000fca0000011403 */
[----:B------:R-:W-:-:S05]  /*0100*/  IMAD.HI R2, R3, 0x2aaaaaab, RZ ;  /* 0x2aaaaaab03027827 */ /* 0x000fca00078e02ff */
[----:B------:R-:W-:-:S04]  /*0110*/  SHF.R.U32.HI R5, RZ, 0x1f, R2 ;  /* 0x0000001fff057819 */ /* 0x000fc80000011602 */
[----:B------:R-:W-:Y:S02]  /*0120*/  LEA.HI R2, R2, R5, RZ, 0x1d ;  /* 0x0000000502027211 */ /* 0x000fe400078fe8ff */
[----:B------:R-:W-:-:S03]  /*0130*/  CS2R R4, SRZ ;  /* 0x0000000000047805 */ /* 0x000fc6000001ff00 */
[----:B------:R-:W-:Y:S02]  /*0140*/  IMAD R19, R2, -0x30, R3 ;  /* 0xffffffd002137824 */ /* 0x000fe400078e0203 */
[----:B------:R-:W3:Y:S02]  /*0150*/  LDC.64 R2, c[0x0][0x210] ;  /* 0x00008400ff027b82 */ /* 0x000ee40000000a00 */
[----:B--2---:R-:W-:-:S05]  /*0160*/  IMAD.WIDE R12, R19, 0x4, R12 ;  /* 0x00000004130c7825 */ /* 0x004fca00078e020c */
[----:B------:R5:W2:Y:S01]  /*0170*/  @!P2 LDG.E.EL R4, desc[UR4][R12.64] ;  /* 0x000000040c04a981 */ /* 0x000aa2000c2e1900 */
[----:B------:R-:W-:Y:S01]  /*0180*/  CS2R R8, SRZ ;  /* 0x0000000000087805 */ /* 0x000fe2000001ff00 */
[----:B----4-:R-:W-:-:S05]  /*0190*/  IMAD.WIDE R10, R19, 0x4, R10 ;  /* 0x00000004130a7825 */ /* 0x010fca00078e020a */
[----:B------:R4:W2:Y:S01]  /*01a0*/  @!P2 LDG.E.EL R5, desc[UR4][R10.64] ;  /* 0x000000040a05a981 */ /* 0x0008a2000c2e1900 */
[----:B-----5:R-:W-:-:S04]  /*01b0*/  IMAD.WIDE R12, R19, 0x4, R14 ;  /* 0x00000004130c7825 */ /* 0x020fc800078e020e */
[----:B---3--:R-:W-:Y:S01]  /*01c0*/  IMAD.WIDE R2, R0, 0x4, R2 ;  /* 0x0000000400027825 */ /* 0x008fe200078e0202 */
[----:B------:R-:W3:Y:S04]  /*01d0*/  @!P2 LDG.E.EL R9, desc[UR4][R12.64] ;  /* 0x000000040c09a981 */ /* 0x000ee8000c2e1900 */
[----:B------:R-:W5:Y:S01]  /*01e0*/  @!P2 LDG.E R8, desc[UR4][R2.64] ;  /* 0x000000040208a981 */ /* 0x000f62000c1e1900 */
[----:B0-----:R-:W-:-:S04]  /*01f0*/  IMAD.WIDE R14, R19, 0x4, R16 ;  /* 0x00000004130e7825 */ /* 0x001fc800078e0210 */
[----:B-1----:R-:W-:Y:S01]  /*0200*/  IMAD.WIDE R16, R19, 0x4, R6 ;  /* 0x0000000413107825 */ /* 0x002fe200078e0206 */
[----:B------:R-:W-:Y:S01]  /*0210*/  CS2R R18, SRZ ;  /* 0x0000000000127805 */ /* 0x000fe2000001ff00 */
[----:B----4-:R-:W-:Y:S01]  /*0220*/  HFMA2.MMA R11, -RZ, RZ, 1.625, 0 ;  /* 0x3e800000ff0b7435 */ /* 0x010fe200000001ff */
[----:B------:R-:W0:Y:S04]  /*0230*/  LDC.64 R6, c[0x0][0x240] ;  /* 0x00009000ff067b82 */ /* 0x000e280000000a00 */
[----:B------:R-:W4:Y:S04]  /*0240*/  @!P2 LDG.E.EL R18, desc[UR4][R14.64] ;  /* 0x000000040e12a981 */ /* 0x000f28000c2e1900 */
[----:B------:R-:W4:Y:S01]  /*0250*/  @!P2 LDG.E.EL R19, desc[UR4][R16.64] ;  /* 0x000000041013a981 */ /* 0x000f22000c2e1900 */
[----:B0-----:R-:W-:-:S04]  /*0260*/  IMAD.WIDE R6, R0, 0x4, R6 ;  /* 0x0000000400067825 */ /* 0x001fc800078e0206 */
[----:B--2---:R-:W-:-:S04]  /*0270*/  FADD R4, R4, 9.9999997473787516356e-06 ;  /* 0x3727c5ac04047421 */ /* 0x004fc80000000000 */
[----:B------:R-:W0:Y:S02]  /*0280*/  MUFU.SQRT R20, R4 ;  /* 0x0000000400147308 */ /* 0x000e240000002000 */
[C---:B0-----:R-:W-:Y:S02]  /*0290*/  FSETP.GT.AND P0, PT, R20.reuse, 8.50705917302346158658e+37, PT ;  /* 0x7e8000001400780b */ /* 0x041fe40003f04000 */
[----:B------:R-:W-:-:S11]  /*02a0*/  FSETP.GEU.AND P1, PT, R20, 1.175494350822287508e-38, PT ;  /* 0x008000001400780b */ /* 0x000fd60003f2e000 */
[----:B------:R-:W-:-:S04]  /*02b0*/  @P0 FMUL R20, R20, 0.25 ;  /* 0x3e80000014140820 */ /* 0x000fc80000400000 */
[----:B------:R-:W-:-:S06]  /*02c0*/  @!P1 FMUL R20, R20, 16777216 ;  /* 0x4b80000014149820 */ /* 0x000fcc0000400000 */
[----:B------:R-:W0:Y:S01]  /*02d0*/  MUFU.RCP R20, R20 ;  /* 0x0000001400147308 */ /* 0x000e220000001000 */
[----:B------:R-:W-:Y:S01]  /*02e0*/  FSEL R11, R11, 1, P0 ;  /* 0x3f8000000b0b7808 */ /* 0x000fe20000000000 */
[----:B-----5:R-:W-:-:S04]  /*02f0*/  FADD R5, R5, R8 ;  /* 0x0000000805057221 */ /* 0x020fc80000000000 */
[----:B------:R-:W-:Y:S01]  /*0300*/  @!P1 FMUL R11, R11, 16777216 ;  /* 0x4b8000000b0b9820 */ /* 0x000fe20000400000 */
[----:B---3--:R-:W-:Y:S01]  /*0310*/  FADD R9, R5, -R9 ;  /* 0x8000000905097221 */ /* 0x008fe20000000000 */
[----:B------:R1:W-:Y:S02]  /*0320*/  @!P2 STG.E desc[UR4][R2.64], R5 ;  /* 0x000000050200a986 */ /* 0x0003e4000c101904 */
[----:B0-----:R-:W-:-:S04]  /*0330*/  FMUL R4, R20, R11 ;  /* 0x0000000b14047220 */ /* 0x001fc80000400000 */
[----:B------:R-:W-:-:S04]  /*0340*/  FMUL R4, R9, R4 ;  /* 0x0000000409047220 */ /* 0x000fc80000400000 */
[----:B----4-:R-:W-:Y:S01]  /*0350*/  FFMA R19, R4, R18, R19 ;  /* 0x0000001204137223 */ /* 0x010fe20000000013 */
[----:B-1----:R-:W-:Y:S06]  /*0360*/  @P2 EXIT ;  /* 0x000000000000294d */ /* 0x002fec0003800000 */
[----:B------:R-:W-:Y:S01]  /*0370*/  STG.E desc[UR4][R6.64], R19 ;  /* 0x0000001306007986 */ /* 0x000fe2000c101904 */
[----:B------:R-:W-:Y:S05]  /*0380*/  EXIT ;  /* 0x000000000000794d */ /* 0x000fea0003800000 */
.L_x_0:
[----:B------:R-:W-:-:S00]  /*0390*/  BRA `(.L_x_0) ;  /* 0xfffffffc00fc7947 */ /* 0x000fc0000383ffff */
[----:B------:R-:W-:-:S00]  /*03a0*/  NOP ;  /* 0x0000000000007918 */ /* 0x000fc00000000000 */
        /* <DEDUP_REMOVED lines=13> */
.L_x_1:


//--------------------- .nv.global.init           --------------------------
	.section	.nv.global.init,"aw",@progbits
.nv.global.init:
	.type		_$_str,@object
	.size		_$_str,(_$_str_$_2 - _$_str)
_$_str:
        /*0000*/ 	.byte	0x5f, 0x5f, 0x43, 0x55, 0x44, 0x41, 0x5f, 0x46, 0x54, 0x5a, 0x00
	.type		_$_str_$_2,@object
	.size		_$_str_$_2,(.L_1 - _$_str_$_2)
_$_str_$_2:
        /*000b*/ 	.byte	0x5f, 0x5f, 0x43, 0x55, 0x44, 0x41, 0x5f, 0x50, 0x52, 0x45, 0x43, 0x5f, 0x53, 0x51, 0x52, 0x54
        /*001b*/ 	.byte	0x00
.L_1:


//--------------------- .nv.constant0.triton_poi_fused__native_batch_norm_legit_no_training_convolution_9 --------------------------
	.section	.nv.constant0.triton_poi_fused__native_batch_norm_legit_no_training_convolution_9,"a",@progbits
	.sectionflags	@""
	.align	4
.nv.constant0.triton_poi_fused__native_batch_norm_legit_no_training_convolution_9:
	.zero		588
